//
// Generated by NVIDIA NVVM Compiler
//
// Compiler Build ID: CL-36424714
// Cuda compilation tools, release 13.0, V13.0.88
// Based on NVVM 20.0.0
//

.version 9.0
.target sm_100
.address_size 64

	// .globl	_Z9matrixAddPdS_S_ii

.visible .entry _Z9matrixAddPdS_S_ii(
	.param .u64 .ptr .align 1 _Z9matrixAddPdS_S_ii_param_0,
	.param .u64 .ptr .align 1 _Z9matrixAddPdS_S_ii_param_1,
	.param .u64 .ptr .align 1 _Z9matrixAddPdS_S_ii_param_2,
	.param .u32 _Z9matrixAddPdS_S_ii_param_3,
	.param .u32 _Z9matrixAddPdS_S_ii_param_4
)
{
	.reg .pred 	%p<2>;
	.reg .b32 	%r<8>;
	.reg .b64 	%rd<11>;
	.reg .b64 	%fd<4>;

	ld.param.u64 	%rd1, [_Z9matrixAddPdS_S_ii_param_0];
	ld.param.u64 	%rd2, [_Z9matrixAddPdS_S_ii_param_1];
	ld.param.u64 	%rd3, [_Z9matrixAddPdS_S_ii_param_2];
	ld.param.u32 	%r2, [_Z9matrixAddPdS_S_ii_param_3];
	ld.param.u32 	%r3, [_Z9matrixAddPdS_S_ii_param_4];
	mov.u32 	%r4, %ctaid.x;
	mov.u32 	%r5, %ntid.x;
	mov.u32 	%r6, %tid.x;
	mad.lo.s32 	%r1, %r4, %r5, %r6;
	mul.lo.s32 	%r7, %r3, %r2;
	setp.ge.s32 	%p1, %r1, %r7;
	@%p1 bra 	$L__BB0_2;
	cvta.to.global.u64 	%rd4, %rd1;
	cvta.to.global.u64 	%rd5, %rd2;
	cvta.to.global.u64 	%rd6, %rd3;
	mul.wide.s32 	%rd7, %r1, 8;
	add.s64 	%rd8, %rd4, %rd7;
	ld.global.f64 	%fd1, [%rd8];
	add.s64 	%rd9, %rd5, %rd7;
	ld.global.f64 	%fd2, [%rd9];
	add.f64 	%fd3, %fd1, %fd2;
	add.s64 	%rd10, %rd6, %rd7;
	st.global.f64 	[%rd10], %fd3;
$L__BB0_2:
	ret;

}
	// .globl	_Z9matrixMulPdS_S_iii
.visible .entry _Z9matrixMulPdS_S_iii(
	.param .u64 .ptr .align 1 _Z9matrixMulPdS_S_iii_param_0,
	.param .u64 .ptr .align 1 _Z9matrixMulPdS_S_iii_param_1,
	.param .u64 .ptr .align 1 _Z9matrixMulPdS_S_iii_param_2,
	.param .u32 _Z9matrixMulPdS_S_iii_param_3,
	.param .u32 _Z9matrixMulPdS_S_iii_param_4,
	.param .u32 _Z9matrixMulPdS_S_iii_param_5
)
{
	.reg .pred 	%p<13>;
	.reg .b32 	%r<41>;
	.reg .b64 	%rd<53>;
	.reg .b64 	%fd<68>;

	ld.param.u64 	%rd7, [_Z9matrixMulPdS_S_iii_param_0];
	ld.param.u64 	%rd8, [_Z9matrixMulPdS_S_iii_param_1];
	ld.param.u64 	%rd6, [_Z9matrixMulPdS_S_iii_param_2];
	ld.param.u32 	%r20, [_Z9matrixMulPdS_S_iii_param_3];
	ld.param.u32 	%r18, [_Z9matrixMulPdS_S_iii_param_4];
	ld.param.u32 	%r19, [_Z9matrixMulPdS_S_iii_param_5];
	cvta.to.global.u64 	%rd1, %rd8;
	cvta.to.global.u64 	%rd2, %rd7;
	mov.u32 	%r21, %ctaid.y;
	mov.u32 	%r22, %ntid.y;
	mov.u32 	%r23, %tid.y;
	mad.lo.s32 	%r1, %r21, %r22, %r23;
	mov.u32 	%r24, %ctaid.x;
	mov.u32 	%r25, %ntid.x;
	mov.u32 	%r26, %tid.x;
	mad.lo.s32 	%r2, %r24, %r25, %r26;
	setp.ge.s32 	%p1, %r1, %r20;
	setp.ge.s32 	%p2, %r2, %r19;
	or.pred  	%p3, %p1, %p2;
	@%p3 bra 	$L__BB1_14;
	setp.lt.s32 	%p4, %r18, 1;
	mov.f64 	%fd67, 0d0000000000000000;
	@%p4 bra 	$L__BB1_13;
	mul.lo.s32 	%r3, %r18, %r1;
	and.b32  	%r4, %r18, 7;
	setp.lt.u32 	%p5, %r18, 8;
	mov.f64 	%fd67, 0d0000000000000000;
	mov.b32 	%r39, 0;
	@%p5 bra 	$L__BB1_5;
	and.b32  	%r39, %r18, 2147483640;
	neg.s32 	%r37, %r39;
	shl.b32 	%r7, %r19, 3;
	mul.wide.u32 	%rd9, %r3, 8;
	add.s64 	%rd10, %rd9, %rd2;
	add.s64 	%rd52, %rd10, 32;
	mov.f64 	%fd67, 0d0000000000000000;
	mul.wide.s32 	%rd13, %r19, 8;
	mov.u32 	%r36, %r2;
$L__BB1_4:
	.pragma "nounroll";
	ld.global.f64 	%fd17, [%rd52+-32];
	mul.wide.s32 	%rd11, %r36, 8;
	add.s64 	%rd12, %rd1, %rd11;
	ld.global.f64 	%fd18, [%rd12];
	fma.rn.f64 	%fd19, %fd17, %fd18, %fd67;
	ld.global.f64 	%fd20, [%rd52+-24];
	add.s64 	%rd14, %rd12, %rd13;
	ld.global.f64 	%fd21, [%rd14];
	fma.rn.f64 	%fd22, %fd20, %fd21, %fd19;
	ld.global.f64 	%fd23, [%rd52+-16];
	add.s64 	%rd15, %rd14, %rd13;
	ld.global.f64 	%fd24, [%rd15];
	fma.rn.f64 	%fd25, %fd23, %fd24, %fd22;
	ld.global.f64 	%fd26, [%rd52+-8];
	add.s64 	%rd16, %rd15, %rd13;
	ld.global.f64 	%fd27, [%rd16];
	fma.rn.f64 	%fd28, %fd26, %fd27, %fd25;
	ld.global.f64 	%fd29, [%rd52];
	add.s64 	%rd17, %rd16, %rd13;
	ld.global.f64 	%fd30, [%rd17];
	fma.rn.f64 	%fd31, %fd29, %fd30, %fd28;
	ld.global.f64 	%fd32, [%rd52+8];
	add.s64 	%rd18, %rd17, %rd13;
	ld.global.f64 	%fd33, [%rd18];
	fma.rn.f64 	%fd34, %fd32, %fd33, %fd31;
	ld.global.f64 	%fd35, [%rd52+16];
	add.s64 	%rd19, %rd18, %rd13;
	ld.global.f64 	%fd36, [%rd19];
	fma.rn.f64 	%fd37, %fd35, %fd36, %fd34;
	ld.global.f64 	%fd38, [%rd52+24];
	add.s64 	%rd20, %rd19, %rd13;
	ld.global.f64 	%fd39, [%rd20];
	fma.rn.f64 	%fd67, %fd38, %fd39, %fd37;
	add.s32 	%r37, %r37, 8;
	add.s32 	%r36, %r36, %r7;
	add.s64 	%rd52, %rd52, 64;
	setp.ne.s32 	%p6, %r37, 0;
	@%p6 bra 	$L__BB1_4;
$L__BB1_5:
	setp.eq.s32 	%p7, %r4, 0;
	@%p7 bra 	$L__BB1_13;
	and.b32  	%r13, %r18, 3;
	setp.lt.u32 	%p8, %r4, 4;
	@%p8 bra 	$L__BB1_8;
	add.s32 	%r28, %r39, %r3;
	mul.wide.u32 	%rd21, %r28, 8;
	add.s64 	%rd22, %rd2, %rd21;
	ld.global.f64 	%fd41, [%rd22];
	mad.lo.s32 	%r29, %r39, %r19, %r2;
	mul.wide.s32 	%rd23, %r29, 8;
	add.s64 	%rd24, %rd1, %rd23;
	ld.global.f64 	%fd42, [%rd24];
	fma.rn.f64 	%fd43, %fd41, %fd42, %fd67;
	cvt.u64.u32 	%rd25, %r3;
	cvt.u64.u32 	%rd26, %r39;
	add.s64 	%rd27, %rd26, %rd25;
	shl.b64 	%rd28, %rd27, 3;
	add.s64 	%rd29, %rd2, %rd28;
	ld.global.f64 	%fd44, [%rd29+8];
	mul.wide.s32 	%rd30, %r19, 8;
	add.s64 	%rd31, %rd24, %rd30;
	ld.global.f64 	%fd45, [%rd31];
	fma.rn.f64 	%fd46, %fd44, %fd45, %fd43;
	ld.global.f64 	%fd47, [%rd29+16];
	add.s64 	%rd32, %rd31, %rd30;
	ld.global.f64 	%fd48, [%rd32];
	fma.rn.f64 	%fd49, %fd47, %fd48, %fd46;
	ld.global.f64 	%fd50, [%rd29+24];
	add.s64 	%rd33, %rd32, %rd30;
	ld.global.f64 	%fd51, [%rd33];
	fma.rn.f64 	%fd67, %fd50, %fd51, %fd49;
	add.s32 	%r39, %r39, 4;
$L__BB1_8:
	setp.eq.s32 	%p9, %r13, 0;
	@%p9 bra 	$L__BB1_13;
	setp.eq.s32 	%p10, %r13, 1;
	@%p10 bra 	$L__BB1_11;
	add.s32 	%r30, %r39, %r3;
	mul.wide.u32 	%rd34, %r30, 8;
	add.s64 	%rd35, %rd2, %rd34;
	ld.global.f64 	%fd53, [%rd35];
	mad.lo.s32 	%r31, %r39, %r19, %r2;
	mul.wide.s32 	%rd36, %r31, 8;
	add.s64 	%rd37, %rd1, %rd36;
	ld.global.f64 	%fd54, [%rd37];
	fma.rn.f64 	%fd55, %fd53, %fd54, %fd67;
	cvt.u64.u32 	%rd38, %r3;
	cvt.u64.u32 	%rd39, %r39;
	add.s64 	%rd40, %rd39, %rd38;
	shl.b64 	%rd41, %rd40, 3;
	add.s64 	%rd42, %rd2, %rd41;
	ld.global.f64 	%fd56, [%rd42+8];
	mul.wide.s32 	%rd43, %r19, 8;
	add.s64 	%rd44, %rd37, %rd43;
	ld.global.f64 	%fd57, [%rd44];
	fma.rn.f64 	%fd67, %fd56, %fd57, %fd55;
	add.s32 	%r39, %r39, 2;
$L__BB1_11:
	and.b32  	%r32, %r18, 1;
	setp.eq.b32 	%p11, %r32, 1;
	not.pred 	%p12, %p11;
	@%p12 bra 	$L__BB1_13;
	add.s32 	%r33, %r39, %r3;
	mul.wide.u32 	%rd45, %r33, 8;
	add.s64 	%rd46, %rd2, %rd45;
	ld.global.f64 	%fd58, [%rd46];
	mad.lo.s32 	%r34, %r39, %r19, %r2;
	mul.wide.s32 	%rd47, %r34, 8;
	add.s64 	%rd48, %rd1, %rd47;
	ld.global.f64 	%fd59, [%rd48];
	fma.rn.f64 	%fd67, %fd58, %fd59, %fd67;
$L__BB1_13:
	mad.lo.s32 	%r35, %r19, %r1, %r2;
	cvta.to.global.u64 	%rd49, %rd6;
	mul.wide.s32 	%rd50, %r35, 8;
	add.s64 	%rd51, %rd49, %rd50;
	st.global.f64 	[%rd51], %fd67;
$L__BB1_14:
	ret;

}


// ===== COMPILED SASS (sm_100) =====

	.target	sm_100

	.elftype	@"ET_EXEC"


//--------------------- .note.nv.tkinfo           --------------------------
	.section	.note.nv.tkinfo,"",@"SHT_NOTE"
	.sectionflags	@"SHF_NOTE_NV_TKINFO"
	.tkinfo
        /*0018*/ 	.word	0x00000002
        /*0030*/ 	.string	""
        /*0030*/ 	.string	"ptxas"
        /*0030*/ 	.string	"Cuda compilation tools, release 13.0, V13.0.88"
        /*0030*/ 	.string	"Build cuda_13.0.r13.0/compiler.36424714_0"
        /*0030*/ 	.string	"-arch sm_100 -m 64 "



//--------------------- .note.nv.cuinfo           --------------------------
	.section	.note.nv.cuinfo,"",@"SHT_NOTE"
	.sectionflags	@"SHF_NOTE_NV_CUINFO"
        /*0018*/ 	.short	0x0002
        /*001a*/ 	.short	0x0064
        /*001c*/ 	.short	0x0082
	.zero		2


//--------------------- .nv.info                  --------------------------
	.section	.nv.info,"",@"SHT_CUDA_INFO"
	.align	4


	//----- nvinfo : EIATTR_REGCOUNT
	.align		4
        /*0000*/ 	.byte	0x04, 0x2f
        /*0002*/ 	.short	(.L_1 - .L_0)
	.align		4
.L_0:
        /*0004*/ 	.word	index@(_Z9matrixAddPdS_S_ii)
        /*0008*/ 	.word	0x0000000e


	//----- nvinfo : EIATTR_FRAME_SIZE
	.align		4
.L_1:
        /*000c*/ 	.byte	0x04, 0x11
        /*000e*/ 	.short	(.L_3 - .L_2)
	.align		4
.L_2:
        /*0010*/ 	.word	index@(_Z9matrixAddPdS_S_ii)
        /*0014*/ 	.word	0x00000000


	//----- nvinfo : EIATTR_REGCOUNT
	.align		4
.L_3:
        /*0018*/ 	.byte	0x04, 0x2f
        /*001a*/ 	.short	(.L_5 - .L_4)
	.align		4
.L_4:
        /*001c*/ 	.word	index@(_Z9matrixMulPdS_S_iii)
        /*0020*/ 	.word	0x00000020


	//----- nvinfo : EIATTR_FRAME_SIZE
	.align		4
.L_5:
        /*0024*/ 	.byte	0x04, 0x11
        /*0026*/ 	.short	(.L_7 - .L_6)
	.align		4
.L_6:
        /*0028*/ 	.word	index@(_Z9matrixMulPdS_S_iii)
        /*002c*/ 	.word	0x00000000


	//----- nvinfo : EIATTR_MIN_STACK_SIZE
	.align		4
.L_7:
        /*0030*/ 	.byte	0x04, 0x12
        /*0032*/ 	.short	(.L_9 - .L_8)
	.align		4
.L_8:
        /*0034*/ 	.word	index@(_Z9matrixMulPdS_S_iii)
        /*0038*/ 	.word	0x00000000


	//----- nvinfo : EIATTR_MIN_STACK_SIZE
	.align		4
.L_9:
        /*003c*/ 	.byte	0x04, 0x12
        /*003e*/ 	.short	(.L_11 - .L_10)
	.align		4
.L_10:
        /*0040*/ 	.word	index@(_Z9matrixAddPdS_S_ii)
        /*0044*/ 	.word	0x00000000
.L_11:


//--------------------- .nv.compat                --------------------------
	.section	.nv.compat,"",@"SHT_CUDA_COMPAT_INFO"
	.align	4
        /*0000*/ 	.byte	0x02, 0x09, 0x00, 0x00, 0x02, 0x02, 0x01, 0x00, 0x02, 0x05, 0x05, 0x00, 0x03, 0x07, 0x01, 0x01
        /*0010*/ 	.byte	0x02, 0x03, 0x00, 0x00, 0x02, 0x06, 0x01, 0x00, 0x04, 0x0b, 0x08, 0x00, 0x01, 0x00, 0x00, 0x00
        /*0020*/ 	.byte	0x00, 0x00, 0x00, 0x00


//--------------------- .nv.info._Z9matrixMulPdS_S_iii --------------------------
	.section	.nv.info._Z9matrixMulPdS_S_iii,"",@"SHT_CUDA_INFO"
	.sectionflags	@""
	.align	4


	//----- nvinfo : EIATTR_CUDA_API_VERSION
	.align		4
        /*0000*/ 	.byte	0x04, 0x37
        /*0002*/ 	.short	(.L_13 - .L_12)
.L_12:
        /*0004*/ 	.word	0x00000082


	//----- nvinfo : EIATTR_KPARAM_INFO
	.align		4
.L_13:
        /*0008*/ 	.byte	0x04, 0x17
        /*000a*/ 	.short	(.L_15 - .L_14)
.L_14:
        /*000c*/ 	.word	0x00000000
        /*0010*/ 	.short	0x0005
        /*0012*/ 	.short	0x0020
        /*0014*/ 	.byte	0x00, 0xf0, 0x11, 0x00


	//----- nvinfo : EIATTR_KPARAM_INFO
	.align		4
.L_15:
        /*0018*/ 	.byte	0x04, 0x17
        /*001a*/ 	.short	(.L_17 - .L_16)
.L_16:
        /*001c*/ 	.word	0x00000000
        /*0020*/ 	.short	0x0004
        /*0022*/ 	.short	0x001c
        /*0024*/ 	.byte	0x00, 0xf0, 0x11, 0x00


	//----- nvinfo : EIATTR_KPARAM_INFO
	.align		4
.L_17:
        /*0028*/ 	.byte	0x04, 0x17
        /*002a*/ 	.short	(.L_19 - .L_18)
.L_18:
        /*002c*/ 	.word	0x00000000
        /*0030*/ 	.short	0x0003
        /*0032*/ 	.short	0x0018
        /*0034*/ 	.byte	0x00, 0xf0, 0x11, 0x00


	//----- nvinfo : EIATTR_KPARAM_INFO
	.align		4
.L_19:
        /*0038*/ 	.byte	0x04, 0x17
        /*003a*/ 	.short	(.L_21 - .L_20)
.L_20:
        /*003c*/ 	.word	0x00000000
        /*0040*/ 	.short	0x0002
        /*0042*/ 	.short	0x0010
        /*0044*/ 	.byte	0x00, 0xf5, 0x21, 0x00


	//----- nvinfo : EIATTR_KPARAM_INFO
	.align		4
.L_21:
        /*0048*/ 	.byte	0x04, 0x17
        /*004a*/ 	.short	(.L_23 - .L_22)
.L_22:
        /*004c*/ 	.word	0x00000000
        /*0050*/ 	.short	0x0001
        /*0052*/ 	.short	0x0008
        /*0054*/ 	.byte	0x00, 0xf5, 0x21, 0x00


	//----- nvinfo : EIATTR_KPARAM_INFO
	.align		4
.L_23:
        /*0058*/ 	.byte	0x04, 0x17
        /*005a*/ 	.short	(.L_25 - .L_24)
.L_24:
        /*005c*/ 	.word	0x00000000
        /*0060*/ 	.short	0x0000
        /*0062*/ 	.short	0x0000
        /*0064*/ 	.byte	0x00, 0xf5, 0x21, 0x00


	//----- nvinfo : EIATTR_SPARSE_MMA_MASK
	.align		4
.L_25:
        /*0068*/ 	.byte	0x03, 0x50
        /*006a*/ 	.short	0x0000


	//----- nvinfo : EIATTR_MAXREG_COUNT
	.align		4
        /*006c*/ 	.byte	0x03, 0x1b
        /*006e*/ 	.short	0x00ff


	//----- nvinfo : EIATTR_MERCURY_ISA_VERSION
	.align		4
        /*0070*/ 	.byte	0x03, 0x5f
        /*0072*/ 	.short	0x0101


	//----- nvinfo : EIATTR_VRC_CTA_INIT_COUNT
	.align		4
        /*0074*/ 	.byte	0x02, 0x4a
	.zero		1
	.zero		1


	//----- nvinfo : EIATTR_EXIT_INSTR_OFFSETS
	.align		4
        /*0078*/ 	.byte	0x04, 0x1c
        /*007a*/ 	.short	(.L_27 - .L_26)


	//   ....[0]....
.L_26:
        /*007c*/ 	.word	0x000000d0


	//   ....[1]....
        /*0080*/ 	.word	0x000008f0


	//----- nvinfo : EIATTR_CBANK_PARAM_SIZE
	.align		4
.L_27:
        /*0084*/ 	.byte	0x03, 0x19
        /*0086*/ 	.short	0x0024


	//----- nvinfo : EIATTR_PARAM_CBANK
	.align		4
        /*0088*/ 	.byte	0x04, 0x0a
        /*008a*/ 	.short	(.L_29 - .L_28)
	.align		4
.L_28:
        /*008c*/ 	.word	index@(.nv.constant0._Z9matrixMulPdS_S_iii)
        /*0090*/ 	.short	0x0380
        /*0092*/ 	.short	0x0024


	//----- nvinfo : EIATTR_SW_WAR
	.align		4
.L_29:
        /*0094*/ 	.byte	0x04, 0x36
        /*0096*/ 	.short	(.L_31 - .L_30)
.L_30:
        /*0098*/ 	.word	0x00000008
.L_31:


//--------------------- .nv.info._Z9matrixAddPdS_S_ii --------------------------
	.section	.nv.info._Z9matrixAddPdS_S_ii,"",@"SHT_CUDA_INFO"
	.sectionflags	@""
	.align	4


	//----- nvinfo : EIATTR_CUDA_API_VERSION
	.align		4
        /*0000*/ 	.byte	0x04, 0x37
        /*0002*/ 	.short	(.L_33 - .L_32)
.L_32:
        /*0004*/ 	.word	0x00000082


	//----- nvinfo : EIATTR_KPARAM_INFO
	.align		4
.L_33:
        /*0008*/ 	.byte	0x04, 0x17
        /*000a*/ 	.short	(.L_35 - .L_34)
.L_34:
        /*000c*/ 	.word	0x00000000
        /*0010*/ 	.short	0x0004
        /*0012*/ 	.short	0x001c
        /*0014*/ 	.byte	0x00, 0xf0, 0x11, 0x00


	//----- nvinfo : EIATTR_KPARAM_INFO
	.align		4
.L_35:
        /*0018*/ 	.byte	0x04, 0x17
        /*001a*/ 	.short	(.L_37 - .L_36)
.L_36:
        /*001c*/ 	.word	0x00000000
        /*0020*/ 	.short	0x0003
        /*0022*/ 	.short	0x0018
        /*0024*/ 	.byte	0x00, 0xf0, 0x11, 0x00


	//----- nvinfo : EIATTR_KPARAM_INFO
	.align		4
.L_37:
        /*0028*/ 	.byte	0x04, 0x17
        /*002a*/ 	.short	(.L_39 - .L_38)
.L_38:
        /*002c*/ 	.word	0x00000000
        /*0030*/ 	.short	0x0002
        /*0032*/ 	.short	0x0010
        /*0034*/ 	.byte	0x00, 0xf5, 0x21, 0x00


	//----- nvinfo : EIATTR_KPARAM_INFO
	.align		4
.L_39:
        /*0038*/ 	.byte	0x04, 0x17
        /*003a*/ 	.short	(.L_41 - .L_40)
.L_40:
        /*003c*/ 	.word	0x00000000
        /*0040*/ 	.short	0x0001
        /*0042*/ 	.short	0x0008
        /*0044*/ 	.byte	0x00, 0xf5, 0x21, 0x00


	//----- nvinfo : EIATTR_KPARAM_INFO
	.align		4
.L_41:
        /*0048*/ 	.byte	0x04, 0x17
        /*004a*/ 	.short	(.L_43 - .L_42)
.L_42:
        /*004c*/ 	.word	0x00000000
        /*0050*/ 	.short	0x0000
        /*0052*/ 	.short	0x0000
        /*0054*/ 	.byte	0x00, 0xf5, 0x21, 0x00


	//----- nvinfo : EIATTR_SPARSE_MMA_MASK
	.align		4
.L_43:
        /*0058*/ 	.byte	0x03, 0x50
        /*005a*/ 	.short	0x0000


	//----- nvinfo : EIATTR_MAXREG_COUNT
	.align		4
        /*005c*/ 	.byte	0x03, 0x1b
        /*005e*/ 	.short	0x00ff


	//----- nvinfo : EIATTR_MERCURY_ISA_VERSION
	.align		4
        /*0060*/ 	.byte	0x03, 0x5f
        /*0062*/ 	.short	0x0101


	//----- nvinfo : EIATTR_VRC_CTA_INIT_COUNT
	.align		4
        /*0064*/ 	.byte	0x02, 0x4a
	.zero		1
	.zero		1


	//----- nvinfo : EIATTR_EXIT_INSTR_OFFSETS
	.align		4
        /*0068*/ 	.byte	0x04, 0x1c
        /*006a*/ 	.short	(.L_45 - .L_44)


	//   ....[0]....
.L_44:
        /*006c*/ 	.word	0x00000080


	//   ....[1]....
        /*0070*/ 	.word	0x00000140


	//----- nvinfo : EIATTR_CBANK_PARAM_SIZE
	.align		4
.L_45:
        /*0074*/ 	.byte	0x03, 0x19
        /*0076*/ 	.short	0x0020


	//----- nvinfo : EIATTR_PARAM_CBANK
	.align		4
        /*0078*/ 	.byte	0x04, 0x0a
        /*007a*/ 	.short	(.L_47 - .L_46)
	.align		4
.L_46:
        /*007c*/ 	.word	index@(.nv.constant0._Z9matrixAddPdS_S_ii)
        /*0080*/ 	.short	0x0380
        /*0082*/ 	.short	0x0020


	//----- nvinfo : EIATTR_SW_WAR
	.align		4
.L_47:
        /*0084*/ 	.byte	0x04, 0x36
        /*0086*/ 	.short	(.L_49 - .L_48)
.L_48:
        /*0088*/ 	.word	0x00000008
.L_49:


//--------------------- .nv.callgraph             --------------------------
	.section	.nv.callgraph,"",@"SHT_CUDA_CALLGRAPH"
	.align	4
	.sectionentsize	8
	.align		4
        /*0000*/ 	.word	0x00000000
	.align		4
        /*0004*/ 	.word	0xffffffff
	.align		4
        /*0008*/ 	.word	0x00000000
	.align		4
        /*000c*/ 	.word	0xfffffffe
	.align		4
        /*0010*/ 	.word	0x00000000
	.align		4
        /*0014*/ 	.word	0xfffffffd
	.align		4
        /*0018*/ 	.word	0x00000000
	.align		4
        /*001c*/ 	.word	0xfffffffc


//--------------------- .text._Z9matrixMulPdS_S_iii --------------------------
	.section	.text._Z9matrixMulPdS_S_iii,"ax",@progbits
	.align	128
        .global         _Z9matrixMulPdS_S_iii
        .type           _Z9matrixMulPdS_S_iii,@function
        .size           _Z9matrixMulPdS_S_iii,(.L_x_6 - _Z9matrixMulPdS_S_iii)
        .other          _Z9matrixMulPdS_S_iii,@"STO_CUDA_ENTRY STV_DEFAULT"
_Z9matrixMulPdS_S_iii:
.text._Z9matrixMulPdS_S_iii:
[----:B------:R-:W-:Y:S01]  /*0000*/  LDC R1, c[0x0][0x37c] ;  /* 0x0000df00ff017b82 */ /* 0x000fe20000000800 */
[----:B------:R-:W0:Y:S07]  /*0010*/  S2R R4, SR_TID.X ;  /* 0x0000000000047919 */ /* 0x000e2e0000002100 */
[----:B------:R-:W1:Y:S01]  /*0020*/  LDC R2, c[0x0][0x364] ;  /* 0x0000d900ff027b82 */ /* 0x000e620000000800 */
[----:B------:R-:W2:Y:S01]  /*0030*/  LDCU UR6, c[0x0][0x398] ;  /* 0x00007300ff0677ac */ /* 0x000ea20008000800 */
[----:B------:R-:W1:Y:S06]  /*0040*/  S2R R5, SR_TID.Y ;  /* 0x0000000000057919 */ /* 0x000e6c0000002200 */
[----:B------:R-:W0:Y:S08]  /*0050*/  S2UR UR5, SR_CTAID.X ;  /* 0x00000000000579c3 */ /* 0x000e300000002500 */
[----:B------:R-:W0:Y:S08]  /*0060*/  LDC R3, c[0x0][0x360] ;  /* 0x0000d800ff037b82 */ /* 0x000e300000000800 */
[----:B------:R-:W1:Y:S08]  /*0070*/  S2UR UR4, SR_CTAID.Y ;  /* 0x00000000000479c3 */ /* 0x000e700000002600 */
[----:B------:R-:W3:Y:S01]  /*0080*/  LDC R0, c[0x0][0x3a0] ;  /* 0x0000e800ff007b82 */ /* 0x000ee20000000800 */
[----:B0-----:R-:W-:-:S02]  /*0090*/  IMAD R3, R3, UR5, R4 ;  /* 0x0000000503037c24 */ /* 0x001fc4000f8e0204 */
[----:B-1----:R-:W-:-:S03]  /*00a0*/  IMAD R2, R2, UR4, R5 ;  /* 0x0000000402027c24 */ /* 0x002fc6000f8e0205 */
[----:B---3--:R-:W-:-:S04]  /*00b0*/  ISETP.GE.AND P0, PT, R3, R0, PT ;  /* 0x000000000300720c */ /* 0x008fc80003f06270 */
[----:B--2---:R-:W-:-:S13]  /*00c0*/  ISETP.GE.OR P0, PT, R2, UR6, P0 ;  /* 0x0000000602007c0c */ /* 0x004fda0008706670 */
[----:B------:R-:W-:Y:S05]  /*00d0*/  @P0 EXIT ;  /* 0x000000000000094d */ /* 0x000fea0003800000 */
[----:B------:R-:W0:Y:S01]  /*00e0*/  LDC R5, c[0x0][0x39c] ;  /* 0x0000e700ff057b82 */ /* 0x000e220000000800 */
[----:B------:R-:W1:Y:S01]  /*00f0*/  LDCU.64 UR4, c[0x0][0x358] ;  /* 0x00006b00ff0477ac */ /* 0x000e620008000a00 */
[----:B------:R-:W-:Y:S02]  /*0100*/  CS2R R18, SRZ ;  /* 0x0000000000127805 */ /* 0x000fe4000001ff00 */
[----:B0-----:R-:W-:-:S13]  /*0110*/  ISETP.GE.AND P0, PT, R5, 0x1, PT ;  /* 0x000000010500780c */ /* 0x001fda0003f06270 */
[----:B-1----:R-:W-:Y:S05]  /*0120*/  @!P0 BRA `(.L_x_0) ;  /* 0x0000000400e08947 */ /* 0x002fea0003800000 */
[C---:B------:R-:W-:Y:S01]  /*0130*/  ISETP.GE.U32.AND P1, PT, R5.reuse, 0x8, PT ;  /* 0x000000080500780c */ /* 0x040fe20003f26070 */
[----:B------:R-:W-:Y:S01]  /*0140*/  HFMA2 R7, -RZ, RZ, 0, 0 ;  /* 0x00000000ff077431 */ /* 0x000fe200000001ff */
[----:B------:R-:W-:Y:S01]  /*0150*/  LOP3.LUT R4, R5, 0x7, RZ, 0xc0, !PT ;  /* 0x0000000705047812 */ /* 0x000fe200078ec0ff */
[----:B------:R-:W-:Y:S01]  /*0160*/  IMAD R6, R2, R5, RZ ;  /* 0x0000000502067224 */ /* 0x000fe200078e02ff */
[----:B------:R-:W-:Y:S02]  /*0170*/  CS2R R18, SRZ ;  /* 0x0000000000127805 */ /* 0x000fe4000001ff00 */
[----:B------:R-:W-:-:S07]  /*0180*/  ISETP.NE.AND P0, PT, R4, RZ, PT ;  /* 0x000000ff0400720c */ /* 0x000fce0003f05270 */
[----:B------:R-:W-:Y:S06]  /*0190*/  @!P1 BRA `(.L_x_1) ;  /* 0x0000000000c49947 */ /* 0x000fec0003800000 */
[----:B------:R-:W0:Y:S01]  /*01a0*/  LDC.64 R8, c[0x0][0x380] ;  /* 0x0000e000ff087b82 */ /* 0x000e220000000a00 */
[----:B------:R-:W-:Y:S01]  /*01b0*/  LOP3.LUT R7, R5, 0x7ffffff8, RZ, 0xc0, !PT ;  /* 0x7ffffff805077812 */ /* 0x000fe200078ec0ff */
[----:B------:R-:W-:Y:S01]  /*01c0*/  IMAD.MOV.U32 R27, RZ, RZ, R3 ;  /* 0x000000ffff1b7224 */ /* 0x000fe200078e0003 */
[----:B------:R-:W-:-:S03]  /*01d0*/  CS2R R18, SRZ ;  /* 0x0000000000127805 */ /* 0x000fc6000001ff00 */
[----:B------:R-:W-:Y:S02]  /*01e0*/  IMAD.MOV R26, RZ, RZ, -R7 ;  /* 0x000000ffff1a7224 */ /* 0x000fe400078e0a07 */
[----:B0-----:R-:W-:-:S03]  /*01f0*/  IMAD.WIDE.U32 R8, R6, 0x8, R8 ;  /* 0x0000000806087825 */ /* 0x001fc600078e0008 */
[----:B------:R-:W-:-:S04]  /*0200*/  IADD3 R10, P1, PT, R8, 0x20, RZ ;  /* 0x00000020080a7810 */ /* 0x000fc80007f3e0ff */
[----:B------:R-:W-:-:S09]  /*0210*/  IADD3.X R11, PT, PT, RZ, R9, RZ, P1, !PT ;  /* 0x00000009ff0b7210 */ /* 0x000fd20000ffe4ff */
.L_x_2:
[----:B------:R-:W0:Y:S01]  /*0220*/  LDC.64 R22, c[0x0][0x388] ;  /* 0x0000e200ff167b82 */ /* 0x000e220000000a00 */
[----:B------:R-:W-:Y:S01]  /*0230*/  MOV R8, R10 ;  /* 0x0000000a00087202 */ /* 0x000fe20000000f00 */
[----:B------:R-:W-:-:S05]  /*0240*/  IMAD.MOV.U32 R9, RZ, RZ, R11 ;  /* 0x000000ffff097224 */ /* 0x000fca00078e000b */
[----:B------:R-:W2:Y:S04]  /*0250*/  LDG.E.64 R14, desc[UR4][R8.64+-0x20] ;  /* 0xffffe004080e7981 */ /* 0x000ea8000c1e1b00 */
[----:B------:R-:W3:Y:S01]  /*0260*/  LDG.E.64 R10, desc[UR4][R8.64+-0x18] ;  /* 0xffffe804080a7981 */ /* 0x000ee2000c1e1b00 */
[----:B0-----:R-:W-:-:S05]  /*0270*/  IMAD.WIDE R22, R27, 0x8, R22 ;  /* 0x000000081b167825 */ /* 0x001fca00078e0216 */
[----:B------:R-:W2:Y:S01]  /*0280*/  LDG.E.64 R12, desc[UR4][R22.64] ;  /* 0x00000004160c7981 */ /* 0x000ea2000c1e1b00 */
[----:B------:R-:W-:-:S05]  /*0290*/  IMAD.WIDE R28, R0, 0x8, R22 ;  /* 0x00000008001c7825 */ /* 0x000fca00078e0216 */
[----:B------:R-:W3:Y:S01]  /*02a0*/  LDG.E.64 R16, desc[UR4][R28.64] ;  /* 0x000000041c107981 */ /* 0x000ee2000c1e1b00 */
[C---:B------:R-:W-:Y:S01]  /*02b0*/  IMAD.WIDE R24, R0.reuse, 0x8, R28 ;  /* 0x0000000800187825 */ /* 0x040fe200078e021c */
[----:B--2---:R-:W-:Y:S02]  /*02c0*/  DFMA R18, R14, R12, R18 ;  /* 0x0000000c0e12722b */ /* 0x004fe40000000012 */
[----:B------:R-:W2:Y:S04]  /*02d0*/  LDG.E.64 R14, desc[UR4][R8.64+-0x10] ;  /* 0xfffff004080e7981 */ /* 0x000ea8000c1e1b00 */
[----:B------:R-:W2:Y:S01]  /*02e0*/  LDG.E.64 R12, desc[UR4][R24.64] ;  /* 0x00000004180c7981 */ /* 0x000ea2000c1e1b00 */
[----:B------:R-:W-:Y:S01]  /*02f0*/  IMAD.WIDE R20, R0, 0x8, R24 ;  /* 0x0000000800147825 */ /* 0x000fe200078e0218 */
[----:B---3--:R-:W-:-:S02]  /*0300*/  DFMA R16, R10, R16, R18 ;  /* 0x000000100a10722b */ /* 0x008fc40000000012 */
[----:B------:R-:W3:Y:S04]  /*0310*/  LDG.E.64 R10, desc[UR4][R8.64+-0x8] ;  /* 0xfffff804080a7981 */ /* 0x000ee8000c1e1b00 */
        /* <DEDUP_REMOVED lines=9> */
[----:B------:R-:W-:-:S03]  /*03b0*/  IMAD.WIDE R24, R0, 0x8, R28 ;  /* 0x0000000800187825 */ /* 0x000fc600078e021c */
[----:B------:R-:W4:Y:S01]  /*03c0*/  LDG.E.64 R22, desc[UR4][R8.64+0x18] ;  /* 0x0000180408167981 */ /* 0x000f22000c1e1b00 */
[----:B------:R-:W-:-:S06]  /*03d0*/  IMAD.WIDE R20, R0, 0x8, R24 ;  /* 0x0000000800147825 */ /* 0x000fcc00078e0218 */
[----:B------:R-:W4:Y:S01]  /*03e0*/  LDG.E.64 R20, desc[UR4][R20.64] ;  /* 0x0000000414147981 */ /* 0x000f22000c1e1b00 */
[----:B--2---:R-:W-:-:S03]  /*03f0*/  DFMA R14, R16, R14, R18 ;  /* 0x0000000e100e722b */ /* 0x004fc60000000012 */
[----:B------:R-:W2:Y:S04]  /*0400*/  LDG.E.64 R16, desc[UR4][R8.64+0x10] ;  /* 0x0000100408107981 */ /* 0x000ea8000c1e1b00 */
[----:B------:R-:W2:Y:S01]  /*0410*/  LDG.E.64 R18, desc[UR4][R24.64] ;  /* 0x0000000418127981 */ /* 0x000ea2000c1e1b00 */
[----:B------:R-:W-:Y:S01]  /*0420*/  IADD3 R26, PT, PT, R26, 0x8, RZ ;  /* 0x000000081a1a7810 */ /* 0x000fe20007ffe0ff */
[----:B---3--:R-:W-:-:S03]  /*0430*/  DFMA R10, R10, R12, R14 ;  /* 0x0000000c0a0a722b */ /* 0x008fc6000000000e */
[----:B------:R-:W-:Y:S02]  /*0440*/  ISETP.NE.AND P1, PT, R26, RZ, PT ;  /* 0x000000ff1a00720c */ /* 0x000fe40003f25270 */
[----:B------:R-:W-:-:S03]  /*0450*/  LEA R27, R0, R27, 0x3 ;  /* 0x0000001b001b7211 */ /* 0x000fc600078e18ff */
[----:B--2---:R-:W-:Y:S01]  /*0460*/  DFMA R18, R16, R18, R10 ;  /* 0x000000121012722b */ /* 0x004fe2000000000a */
[----:B------:R-:W-:-:S07]  /*0470*/  IADD3 R10, P2, PT, R8, 0x40, RZ ;  /* 0x00000040080a7810 */ /* 0x000fce0007f5e0ff */
[----:B----4-:R-:W-:Y:S01]  /*0480*/  DFMA R18, R22, R20, R18 ;  /* 0x000000141612722b */ /* 0x010fe20000000012 */
[----:B------:R-:W-:Y:S01]  /*0490*/  IMAD.X R11, RZ, RZ, R9, P2 ;  /* 0x000000ffff0b7224 */ /* 0x000fe200010e0609 */
[----:B------:R-:W-:Y:S09]  /*04a0*/  @P1 BRA `(.L_x_2) ;  /* 0xfffffffc005c1947 */ /* 0x000ff2000383ffff */
.L_x_1:
[----:B------:R-:W-:Y:S05]  /*04b0*/  @!P0 BRA `(.L_x_0) ;  /* 0x0000000000fc8947 */ /* 0x000fea0003800000 */
[----:B------:R-:W-:Y:S02]  /*04c0*/  ISETP.GE.U32.AND P1, PT, R4, 0x4, PT ;  /* 0x000000040400780c */ /* 0x000fe40003f26070 */
[----:B------:R-:W-:-:S04]  /*04d0*/  LOP3.LUT R26, R5, 0x3, RZ, 0xc0, !PT ;  /* 0x00000003051a7812 */ /* 0x000fc800078ec0ff */
[----:B------:R-:W-:-:S07]  /*04e0*/  ISETP.NE.AND P0, PT, R26, RZ, PT ;  /* 0x000000ff1a00720c */ /* 0x000fce0003f05270 */
[----:B------:R-:W-:Y:S06]  /*04f0*/  @!P1 BRA `(.L_x_3) ;  /* 0x00000000006c9947 */ /* 0x000fec0003800000 */
[----:B------:R-:W0:Y:S01]  /*0500*/  LDC.64 R24, c[0x0][0x380] ;  /* 0x0000e000ff187b82 */ /* 0x000e220000000a00 */
[----:B------:R-:W1:Y:S01]  /*0510*/  LDCU.64 UR6, c[0x0][0x380] ;  /* 0x00007000ff0677ac */ /* 0x000e620008000a00 */
[C---:B------:R-:W-:Y:S01]  /*0520*/  IMAD.IADD R9, R6.reuse, 0x1, R7 ;  /* 0x0000000106097824 */ /* 0x040fe200078e0207 */
[----:B------:R-:W-:Y:S01]  /*0530*/  IADD3 R4, P1, PT, R6, R7, RZ ;  /* 0x0000000706047210 */ /* 0x000fe20007f3e0ff */
[----:B------:R-:W-:-:S04]  /*0540*/  IMAD R13, R7, R0, R3 ;  /* 0x00000000070d7224 */ /* 0x000fc800078e0203 */
[----:B------:R-:W2:Y:S01]  /*0550*/  LDC.64 R10, c[0x0][0x388] ;  /* 0x0000e200ff0a7b82 */ /* 0x000ea20000000a00 */
[----:B0-----:R-:W-:-:S06]  /*0560*/  IMAD.WIDE.U32 R24, R9, 0x8, R24 ;  /* 0x0000000809187825 */ /* 0x001fcc00078e0018 */
[----:B------:R-:W3:Y:S01]  /*0570*/  LDG.E.64 R24, desc[UR4][R24.64] ;  /* 0x0000000418187981 */ /* 0x000ee2000c1e1b00 */
[----:B--2---:R-:W-:Y:S01]  /*0580*/  IMAD.WIDE R10, R13, 0x8, R10 ;  /* 0x000000080d0a7825 */ /* 0x004fe200078e020a */
[----:B------:R-:W-:Y:S02]  /*0590*/  IADD3.X R13, PT, PT, RZ, RZ, RZ, P1, !PT ;  /* 0x000000ffff0d7210 */ /* 0x000fe40000ffe4ff */
[----:B-1----:R-:W-:Y:S02]  /*05a0*/  LEA R28, P1, R4, UR6, 0x3 ;  /* 0x00000006041c7c11 */ /* 0x002fe4000f8218ff */
[----:B------:R-:W3:Y:S01]  /*05b0*/  LDG.E.64 R8, desc[UR4][R10.64] ;  /* 0x000000040a087981 */ /* 0x000ee2000c1e1b00 */
[----:B------:R-:W-:Y:S01]  /*05c0*/  IMAD.WIDE R14, R0, 0x8, R10 ;  /* 0x00000008000e7825 */ /* 0x000fe200078e020a */
[----:B------:R-:W-:-:S05]  /*05d0*/  LEA.HI.X R29, R4, UR7, R13, 0x3, P1 ;  /* 0x00000007041d7c11 */ /* 0x000fca00088f1c0d */
[----:B------:R-:W2:Y:S01]  /*05e0*/  LDG.E.64 R12, desc[UR4][R28.64+0x8] ;  /* 0x000008041c0c7981 */ /* 0x000ea2000c1e1b00 */
[----:B------:R-:W-:-:S03]  /*05f0*/  IMAD.WIDE R20, R0, 0x8, R14 ;  /* 0x0000000800147825 */ /* 0x000fc600078e020e */
[----:B------:R-:W2:Y:S04]  /*0600*/  LDG.E.64 R10, desc[UR4][R14.64] ;  /* 0x000000040e0a7981 */ /* 0x000ea8000c1e1b00 */
[----:B------:R-:W4:Y:S01]  /*0610*/  LDG.E.64 R16, desc[UR4][R20.64] ;  /* 0x0000000414107981 */ /* 0x000f22000c1e1b00 */
[----:B------:R-:W-:-:S03]  /*0620*/  IMAD.WIDE R22, R0, 0x8, R20 ;  /* 0x0000000800167825 */ /* 0x000fc600078e0214 */
[----:B------:R-:W4:Y:S04]  /*0630*/  LDG.E.64 R14, desc[UR4][R28.64+0x10] ;  /* 0x000010041c0e7981 */ /* 0x000f28000c1e1b00 */
[----:B------:R-:W5:Y:S04]  /*0640*/  LDG.E.64 R20, desc[UR4][R28.64+0x18] ;  /* 0x000018041c147981 */ /* 0x000f68000c1e1b00 */
[----:B------:R-:W5:Y:S01]  /*0650*/  LDG.E.64 R22, desc[UR4][R22.64] ;  /* 0x0000000416167981 */ /* 0x000f62000c1e1b00 */
[----:B------:R-:W-:Y:S01]  /*0660*/  VIADD R7, R7, 0x4 ;  /* 0x0000000407077836 */ /* 0x000fe20000000000 */
[----:B---3--:R-:W-:-:S08]  /*0670*/  DFMA R8, R24, R8, R18 ;  /* 0x000000081808722b */ /* 0x008fd00000000012 */
[----:B--2---:R-:W-:-:S08]  /*0680*/  DFMA R8, R12, R10, R8 ;  /* 0x0000000a0c08722b */ /* 0x004fd00000000008 */
[----:B----4-:R-:W-:-:S08]  /*0690*/  DFMA R8, R14, R16, R8 ;  /* 0x000000100e08722b */ /* 0x010fd00000000008 */
[----:B-----5:R-:W-:-:S11]  /*06a0*/  DFMA R18, R20, R22, R8 ;  /* 0x000000161412722b */ /* 0x020fd60000000008 */
.L_x_3:
[----:B------:R-:W-:Y:S05]  /*06b0*/  @!P0 BRA `(.L_x_0) ;  /* 0x00000000007c8947 */ /* 0x000fea0003800000 */
[----:B------:R-:W-:Y:S01]  /*06c0*/  ISETP.NE.AND P1, PT, R26, 0x1, PT ;  /* 0x000000011a00780c */ /* 0x000fe20003f25270 */
[----:B------:R-:W0:Y:S01]  /*06d0*/  LDC.64 R10, c[0x0][0x380] ;  /* 0x0000e000ff0a7b82 */ /* 0x000e220000000a00 */
[----:B------:R-:W-:-:S04]  /*06e0*/  LOP3.LUT R14, R5, 0x1, RZ, 0xc0, !PT ;  /* 0x00000001050e7812 */ /* 0x000fc800078ec0ff */
[----:B------:R-:W-:-:S03]  /*06f0*/  ISETP.NE.U32.AND P0, PT, R14, 0x1, PT ;  /* 0x000000010e00780c */ /* 0x000fc60003f05070 */
[----:B------:R-:W1:Y:S04]  /*0700*/  LDC.64 R20, c[0x0][0x388] ;  /* 0x0000e200ff147b82 */ /* 0x000e680000000a00 */
[CC--:B------:R-:W-:Y:S01]  /*0710*/  @P1 IADD3 R15, PT, PT, R6.reuse, R7.reuse, RZ ;  /* 0x00000007060f1210 */ /* 0x0c0fe20007ffe0ff */
[C---:B------:R-:W-:Y:S01]  /*0720*/  @P1 IMAD R17, R7.reuse, R0, R3 ;  /* 0x0000000007111224 */ /* 0x040fe200078e0203 */
[----:B------:R-:W-:Y:S01]  /*0730*/  @P1 IADD3 R16, P2, PT, R6, R7, RZ ;  /* 0x0000000706101210 */ /* 0x000fe20007f5e0ff */
[----:B------:R-:W-:Y:S01]  /*0740*/  @P1 VIADD R7, R7, 0x2 ;  /* 0x0000000207071836 */ /* 0x000fe20000000000 */
[----:B------:R-:W2:Y:S08]  /*0750*/  @P1 LDC.64 R8, c[0x0][0x380] ;  /* 0x0000e000ff081b82 */ /* 0x000eb00000000a00 */
[----:B------:R-:W3:Y:S01]  /*0760*/  LDC.64 R12, c[0x0][0x380] ;  /* 0x0000e000ff0c7b82 */ /* 0x000ee20000000a00 */
[----:B0-----:R-:W-:-:S06]  /*0770*/  @P1 IMAD.WIDE.U32 R14, R15, 0x8, R10 ;  /* 0x000000080f0e1825 */ /* 0x001fcc00078e000a */
[----:B------:R-:W4:Y:S01]  /*0780*/  @P1 LDG.E.64 R14, desc[UR4][R14.64] ;  /* 0x000000040e0e1981 */ /* 0x000f22000c1e1b00 */
[----:B------:R-:W0:Y:S01]  /*0790*/  LDC.64 R4, c[0x0][0x388] ;  /* 0x0000e200ff047b82 */ /* 0x000e220000000a00 */
[----:B-1----:R-:W-:Y:S01]  /*07a0*/  @P1 IMAD.WIDE R20, R17, 0x8, R20 ;  /* 0x0000000811141825 */ /* 0x002fe200078e0214 */
[----:B------:R-:W-:-:S04]  /*07b0*/  @P1 IADD3.X R17, PT, PT, RZ, RZ, RZ, P2, !PT ;  /* 0x000000ffff111210 */ /* 0x000fc800017fe4ff */
[----:B------:R-:W4:Y:S01]  /*07c0*/  @P1 LDG.E.64 R10, desc[UR4][R20.64] ;  /* 0x00000004140a1981 */ /* 0x000f22000c1e1b00 */
[----:B--2---:R-:W-:Y:S01]  /*07d0*/  @P1 LEA R8, P2, R16, R8, 0x3 ;  /* 0x0000000810081211 */ /* 0x004fe200078418ff */
[----:B------:R-:W-:-:S03]  /*07e0*/  @P1 IMAD.WIDE R22, R0, 0x8, R20 ;  /* 0x0000000800161825 */ /* 0x000fc600078e0214 */
[----:B------:R-:W-:Y:S01]  /*07f0*/  @P1 LEA.HI.X R9, R16, R9, R17, 0x3, P2 ;  /* 0x0000000910091211 */ /* 0x000fe200010f1c11 */
[----:B------:R-:W-:Y:S01]  /*0800*/  @!P0 IMAD R25, R7, R0, R3 ;  /* 0x0000000007198224 */ /* 0x000fe200078e0203 */
[----:B------:R-:W-:Y:S02]  /*0810*/  @!P0 IADD3 R17, PT, PT, R6, R7, RZ ;  /* 0x0000000706118210 */ /* 0x000fe40007ffe0ff */
[----:B------:R-:W2:Y:S04]  /*0820*/  @P1 LDG.E.64 R6, desc[UR4][R22.64] ;  /* 0x0000000416061981 */ /* 0x000ea8000c1e1b00 */
[----:B------:R-:W2:Y:S01]  /*0830*/  @P1 LDG.E.64 R8, desc[UR4][R8.64+0x8] ;  /* 0x0000080408081981 */ /* 0x000ea2000c1e1b00 */
[----:B---3--:R-:W-:-:S04]  /*0840*/  @!P0 IMAD.WIDE.U32 R12, R17, 0x8, R12 ;  /* 0x00000008110c8825 */ /* 0x008fc800078e000c */
[----:B0-----:R-:W-:Y:S02]  /*0850*/  @!P0 IMAD.WIDE R4, R25, 0x8, R4 ;  /* 0x0000000819048825 */ /* 0x001fe400078e0204 */
[----:B------:R-:W3:Y:S04]  /*0860*/  @!P0 LDG.E.64 R12, desc[UR4][R12.64] ;  /* 0x000000040c0c8981 */ /* 0x000ee8000c1e1b00 */
[----:B------:R-:W3:Y:S01]  /*0870*/  @!P0 LDG.E.64 R4, desc[UR4][R4.64] ;  /* 0x0000000404048981 */ /* 0x000ee2000c1e1b00 */
[----:B----4-:R-:W-:-:S08]  /*0880*/  @P1 DFMA R10, R14, R10, R18 ;  /* 0x0000000a0e0a122b */ /* 0x010fd00000000012 */
[----:B--2---:R-:W-:-:S08]  /*0890*/  @P1 DFMA R18, R8, R6, R10 ;  /* 0x000000060812122b */ /* 0x004fd0000000000a */
[----:B---3--:R-:W-:-:S11]  /*08a0*/  @!P0 DFMA R18, R12, R4, R18 ;  /* 0x000000040c12822b */ /* 0x008fd60000000012 */
.L_x_0:
[----:B------:R-:W0:Y:S01]  /*08b0*/  LDC.64 R4, c[0x0][0x390] ;  /* 0x0000e400ff047b82 */ /* 0x000e220000000a00 */
[----:B------:R-:W-:-:S04]  /*08c0*/  IMAD R3, R2, R0, R3 ;  /* 0x0000000002037224 */ /* 0x000fc800078e0203 */
[----:B0-----:R-:W-:-:S05]  /*08d0*/  IMAD.WIDE R2, R3, 0x8, R4 ;  /* 0x0000000803027825 */ /* 0x001fca00078e0204 */
[----:B------:R-:W-:Y:S01]  /*08e0*/  STG.E.64 desc[UR4][R2.64], R18 ;  /* 0x0000001202007986 */ /* 0x000fe2000c101b04 */
[----:B------:R-:W-:Y:S05]  /*08f0*/  EXIT ;  /* 0x000000000000794d */ /* 0x000fea0003800000 */
.L_x_4:
[----:B------:R-:W-:-:S00]  /*0900*/  BRA `(.L_x_4) ;  /* 0xfffffffc00fc7947 */ /* 0x000fc0000383ffff */
[----:B------:R-:W-:-:S00]  /*0910*/  NOP ;  /* 0x0000000000007918 */ /* 0x000fc00000000000 */
        /* <DEDUP_REMOVED lines=14> */
.L_x_6:


//--------------------- .text._Z9matrixAddPdS_S_ii --------------------------
	.section	.text._Z9matrixAddPdS_S_ii,"ax",@progbits
	.align	128
        .global         _Z9matrixAddPdS_S_ii
        .type           _Z9matrixAddPdS_S_ii,@function
        .size           _Z9matrixAddPdS_S_ii,(.L_x_7 - _Z9matrixAddPdS_S_ii)
        .other          _Z9matrixAddPdS_S_ii,@"STO_CUDA_ENTRY STV_DEFAULT"
_Z9matrixAddPdS_S_ii:
.text._Z9matrixAddPdS_S_ii:
[----:B------:R-:W-:Y:S01]  /*0000*/  LDC R1, c[0x0][0x37c] ;  /* 0x0000df00ff017b82 */ /* 0x000fe20000000800 */
[----:B------:R-:W0:Y:S07]  /*0010*/  S2R R0, SR_TID.X ;  /* 0x0000000000007919 */ /* 0x000e2e0000002100 */
[----:B------:R-:W0:Y:S01]  /*0020*/  S2UR UR6, SR_CTAID.X ;  /* 0x00000000000679c3 */ /* 0x000e220000002500 */
[----:B------:R-:W1:Y:S07]  /*0030*/  LDCU.64 UR4, c[0x0][0x398] ;  /* 0x00007300ff0477ac */ /* 0x000e6e0008000a00 */
[----:B------:R-:W0:Y:S01]  /*0040*/  LDC R11, c[0x0][0x360] ;  /* 0x0000d800ff0b7b82 */ /* 0x000e220000000800 */
[----:B-1----:R-:W-:Y:S01]  /*0050*/  UIMAD UR4, UR5, UR4, URZ ;  /* 0x00000004050472a4 */ /* 0x002fe2000f8e02ff */
[----:B0-----:R-:W-:-:S05]  /*0060*/  IMAD R11, R11, UR6, R0 ;  /* 0x000000060b0b7c24 */ /* 0x001fca000f8e0200 */
[----:B------:R-:W-:-:S13]  /*0070*/  ISETP.GE.AND P0, PT, R11, UR4, PT ;  /* 0x000000040b007c0c */ /* 0x000fda000bf06270 */
[----:B------:R-:W-:Y:S05]  /*0080*/  @P0 EXIT ;  /* 0x000000000000094d */ /* 0x000fea0003800000 */
[----:B------:R-:W0:Y:S01]  /*0090*/  LDC.64 R2, c[0x0][0x380] ;  /* 0x0000e000ff027b82 */ /* 0x000e220000000a00 */
[----:B------:R-:W1:Y:S07]  /*00a0*/  LDCU.64 UR4, c[0x0][0x358] ;  /* 0x00006b00ff0477ac */ /* 0x000e6e0008000a00 */
[----:B------:R-:W2:Y:S08]  /*00b0*/  LDC.64 R4, c[0x0][0x388] ;  /* 0x0000e200ff047b82 */ /* 0x000eb00000000a00 */
[----:B------:R-:W3:Y:S01]  /*00c0*/  LDC.64 R8, c[0x0][0x390] ;  /* 0x0000e400ff087b82 */ /* 0x000ee20000000a00 */
[----:B0-----:R-:W-:-:S06]  /*00d0*/  IMAD.WIDE R2, R11, 0x8, R2 ;  /* 0x000000080b027825 */ /* 0x001fcc00078e0202 */
[----:B-1----:R-:W4:Y:S01]  /*00e0*/  LDG.E.64 R2, desc[UR4][R2.64] ;  /* 0x0000000402027981 */ /* 0x002f22000c1e1b00 */
[----:B--2---:R-:W-:-:S06]  /*00f0*/  IMAD.WIDE R4, R11, 0x8, R4 ;  /* 0x000000080b047825 */ /* 0x004fcc00078e0204 */
[----:B------:R-:W4:Y:S01]  /*0100*/  LDG.E.64 R4, desc[UR4][R4.64] ;  /* 0x0000000404047981 */ /* 0x000f22000c1e1b00 */
[----:B---3--:R-:W-:Y:S01]  /*0110*/  IMAD.WIDE R8, R11, 0x8, R8 ;  /* 0x000000080b087825 */ /* 0x008fe200078e0208 */
[----:B----4-:R-:W-:-:S07]  /*0120*/  DADD R6, R2, R4 ;  /* 0x0000000002067229 */ /* 0x010fce0000000004 */
[----:B------:R-:W-:Y:S01]  /*0130*/  STG.E.64 desc[UR4][R8.64], R6 ;  /* 0x0000000608007986 */ /* 0x000fe2000c101b04 */
[----:B------:R-:W-:Y:S05]  /*0140*/  EXIT ;  /* 0x000000000000794d */ /* 0x000fea0003800000 */
.L_x_5:
        /* <DEDUP_REMOVED lines=11> */
.L_x_7:


//--------------------- .nv.shared.reserved.0     --------------------------
	.section	.nv.shared.reserved.0,"aw",@nobits
	.weak		__nv_reservedSMEM_offset_0_alias
	.size		__nv_reservedSMEM_offset_0_alias, 0, 64
	.other		__nv_reservedSMEM_offset_0_alias,@"STO_CUDA_RESERVED_SHARED STV_DEFAULT"
__nv_reservedSMEM_offset_0_alias:
	.zero		0
	.zero		64


//--------------------- .nv.constant0._Z9matrixMulPdS_S_iii --------------------------
	.section	.nv.constant0._Z9matrixMulPdS_S_iii,"a",@progbits
	.sectionflags	@""
	.align	4
.nv.constant0._Z9matrixMulPdS_S_iii:
	.zero		932


//--------------------- .nv.constant0._Z9matrixAddPdS_S_ii --------------------------
	.section	.nv.constant0._Z9matrixAddPdS_S_ii,"a",@progbits
	.sectionflags	@""
	.align	4
.nv.constant0._Z9matrixAddPdS_S_ii:
	.zero		928


//--------------------- SYMBOLS --------------------------

	.type		.nv.reservedSmem.offset0,@object
	.size		.nv.reservedSmem.offset0,0x4
